//
// Generated by NVIDIA NVVM Compiler
//
// Compiler Build ID: CL-36424714
// Cuda compilation tools, release 13.0, V13.0.88
// Based on NVVM 20.0.0
//

.version 9.0
.target sm_100
.address_size 64

	// .globl	_Z10matrix_mulPfS_S_i

.visible .entry _Z10matrix_mulPfS_S_i(
	.param .u64 .ptr .align 1 _Z10matrix_mulPfS_S_i_param_0,
	.param .u64 .ptr .align 1 _Z10matrix_mulPfS_S_i_param_1,
	.param .u64 .ptr .align 1 _Z10matrix_mulPfS_S_i_param_2,
	.param .u32 _Z10matrix_mulPfS_S_i_param_3
)
{
	.reg .pred 	%p<10>;
	.reg .b32 	%r<40>;
	.reg .b32 	%f<67>;
	.reg .b64 	%rd<67>;

	ld.param.u64 	%rd14, [_Z10matrix_mulPfS_S_i_param_0];
	ld.param.u64 	%rd15, [_Z10matrix_mulPfS_S_i_param_1];
	ld.param.u32 	%r18, [_Z10matrix_mulPfS_S_i_param_3];
	cvta.to.global.u64 	%rd1, %rd15;
	cvta.to.global.u64 	%rd2, %rd14;
	mov.u32 	%r19, %ctaid.y;
	mov.u32 	%r20, %ntid.y;
	mov.u32 	%r21, %tid.y;
	mad.lo.s32 	%r1, %r19, %r20, %r21;
	mov.u32 	%r22, %ctaid.x;
	mov.u32 	%r23, %ntid.x;
	mov.u32 	%r24, %tid.x;
	mad.lo.s32 	%r2, %r22, %r23, %r24;
	max.s32 	%r25, %r1, %r2;
	setp.ge.s32 	%p1, %r25, %r18;
	@%p1 bra 	$L__BB0_13;
	mul.lo.s32 	%r3, %r18, %r1;
	and.b32  	%r4, %r18, 7;
	setp.lt.u32 	%p2, %r18, 8;
	mov.f32 	%f66, 0f00000000;
	mov.b32 	%r38, 0;
	@%p2 bra 	$L__BB0_4;
	and.b32  	%r38, %r18, 2147483640;
	neg.s32 	%r36, %r38;
	mul.wide.s32 	%rd16, %r18, 4;
	add.s64 	%rd3, %rd1, %rd16;
	shl.b32 	%r7, %r18, 3;
	mul.wide.s32 	%rd17, %r18, 8;
	add.s64 	%rd4, %rd1, %rd17;
	mul.wide.s32 	%rd18, %r18, 12;
	add.s64 	%rd5, %rd1, %rd18;
	mul.wide.s32 	%rd19, %r18, 16;
	add.s64 	%rd6, %rd1, %rd19;
	mul.wide.s32 	%rd20, %r18, 20;
	add.s64 	%rd7, %rd1, %rd20;
	mul.wide.s32 	%rd21, %r18, 24;
	add.s64 	%rd8, %rd1, %rd21;
	mul.wide.s32 	%rd22, %r18, 28;
	add.s64 	%rd9, %rd1, %rd22;
	mul.wide.u32 	%rd23, %r3, 4;
	add.s64 	%rd24, %rd23, %rd2;
	add.s64 	%rd66, %rd24, 16;
	mov.f32 	%f66, 0f00000000;
	mov.u32 	%r35, %r2;
$L__BB0_3:
	.pragma "nounroll";
	mul.wide.s32 	%rd25, %r35, 4;
	add.s64 	%rd26, %rd3, %rd25;
	add.s64 	%rd27, %rd4, %rd25;
	add.s64 	%rd28, %rd5, %rd25;
	add.s64 	%rd29, %rd6, %rd25;
	add.s64 	%rd30, %rd7, %rd25;
	add.s64 	%rd31, %rd8, %rd25;
	add.s64 	%rd32, %rd9, %rd25;
	add.s64 	%rd33, %rd1, %rd25;
	ld.global.f32 	%f16, [%rd66+-16];
	ld.global.f32 	%f17, [%rd33];
	fma.rn.f32 	%f18, %f16, %f17, %f66;
	ld.global.f32 	%f19, [%rd66+-12];
	ld.global.f32 	%f20, [%rd26];
	fma.rn.f32 	%f21, %f19, %f20, %f18;
	ld.global.f32 	%f22, [%rd66+-8];
	ld.global.f32 	%f23, [%rd27];
	fma.rn.f32 	%f24, %f22, %f23, %f21;
	ld.global.f32 	%f25, [%rd66+-4];
	ld.global.f32 	%f26, [%rd28];
	fma.rn.f32 	%f27, %f25, %f26, %f24;
	ld.global.f32 	%f28, [%rd66];
	ld.global.f32 	%f29, [%rd29];
	fma.rn.f32 	%f30, %f28, %f29, %f27;
	ld.global.f32 	%f31, [%rd66+4];
	ld.global.f32 	%f32, [%rd30];
	fma.rn.f32 	%f33, %f31, %f32, %f30;
	ld.global.f32 	%f34, [%rd66+8];
	ld.global.f32 	%f35, [%rd31];
	fma.rn.f32 	%f36, %f34, %f35, %f33;
	ld.global.f32 	%f37, [%rd66+12];
	ld.global.f32 	%f38, [%rd32];
	fma.rn.f32 	%f66, %f37, %f38, %f36;
	add.s32 	%r36, %r36, 8;
	add.s32 	%r35, %r35, %r7;
	add.s64 	%rd66, %rd66, 32;
	setp.ne.s32 	%p3, %r36, 0;
	@%p3 bra 	$L__BB0_3;
$L__BB0_4:
	setp.eq.s32 	%p4, %r4, 0;
	@%p4 bra 	$L__BB0_12;
	and.b32  	%r13, %r18, 3;
	setp.lt.u32 	%p5, %r4, 4;
	@%p5 bra 	$L__BB0_7;
	add.s32 	%r27, %r38, %r3;
	mul.wide.u32 	%rd34, %r27, 4;
	add.s64 	%rd35, %rd2, %rd34;
	ld.global.f32 	%f40, [%rd35];
	mad.lo.s32 	%r28, %r38, %r18, %r2;
	mul.wide.s32 	%rd36, %r28, 4;
	add.s64 	%rd37, %rd1, %rd36;
	ld.global.f32 	%f41, [%rd37];
	fma.rn.f32 	%f42, %f40, %f41, %f66;
	cvt.u64.u32 	%rd38, %r3;
	cvt.u64.u32 	%rd39, %r38;
	add.s64 	%rd40, %rd39, %rd38;
	shl.b64 	%rd41, %rd40, 2;
	add.s64 	%rd42, %rd2, %rd41;
	ld.global.f32 	%f43, [%rd42+4];
	mul.wide.s32 	%rd43, %r18, 4;
	add.s64 	%rd44, %rd37, %rd43;
	ld.global.f32 	%f44, [%rd44];
	fma.rn.f32 	%f45, %f43, %f44, %f42;
	ld.global.f32 	%f46, [%rd42+8];
	add.s64 	%rd45, %rd44, %rd43;
	ld.global.f32 	%f47, [%rd45];
	fma.rn.f32 	%f48, %f46, %f47, %f45;
	ld.global.f32 	%f49, [%rd42+12];
	add.s64 	%rd46, %rd45, %rd43;
	ld.global.f32 	%f50, [%rd46];
	fma.rn.f32 	%f66, %f49, %f50, %f48;
	add.s32 	%r38, %r38, 4;
$L__BB0_7:
	setp.eq.s32 	%p6, %r13, 0;
	@%p6 bra 	$L__BB0_12;
	setp.eq.s32 	%p7, %r13, 1;
	@%p7 bra 	$L__BB0_10;
	add.s32 	%r29, %r38, %r3;
	mul.wide.u32 	%rd47, %r29, 4;
	add.s64 	%rd48, %rd2, %rd47;
	ld.global.f32 	%f52, [%rd48];
	mad.lo.s32 	%r30, %r38, %r18, %r2;
	mul.wide.s32 	%rd49, %r30, 4;
	add.s64 	%rd50, %rd1, %rd49;
	ld.global.f32 	%f53, [%rd50];
	fma.rn.f32 	%f54, %f52, %f53, %f66;
	cvt.u64.u32 	%rd51, %r3;
	cvt.u64.u32 	%rd52, %r38;
	add.s64 	%rd53, %rd52, %rd51;
	shl.b64 	%rd54, %rd53, 2;
	add.s64 	%rd55, %rd2, %rd54;
	ld.global.f32 	%f55, [%rd55+4];
	mul.wide.s32 	%rd56, %r18, 4;
	add.s64 	%rd57, %rd50, %rd56;
	ld.global.f32 	%f56, [%rd57];
	fma.rn.f32 	%f66, %f55, %f56, %f54;
	add.s32 	%r38, %r38, 2;
$L__BB0_10:
	and.b32  	%r31, %r18, 1;
	setp.eq.b32 	%p8, %r31, 1;
	not.pred 	%p9, %p8;
	@%p9 bra 	$L__BB0_12;
	add.s32 	%r32, %r38, %r3;
	mul.wide.u32 	%rd58, %r32, 4;
	add.s64 	%rd59, %rd2, %rd58;
	ld.global.f32 	%f57, [%rd59];
	mad.lo.s32 	%r33, %r38, %r18, %r2;
	mul.wide.s32 	%rd60, %r33, 4;
	add.s64 	%rd61, %rd1, %rd60;
	ld.global.f32 	%f58, [%rd61];
	fma.rn.f32 	%f66, %f57, %f58, %f66;
$L__BB0_12:
	ld.param.u64 	%rd65, [_Z10matrix_mulPfS_S_i_param_2];
	add.s32 	%r34, %r3, %r2;
	cvta.to.global.u64 	%rd62, %rd65;
	mul.wide.s32 	%rd63, %r34, 4;
	add.s64 	%rd64, %rd62, %rd63;
	st.global.f32 	[%rd64], %f66;
$L__BB0_13:
	bar.sync 	0;
	ret;

}


// ===== COMPILED SASS (sm_100) =====

	.target	sm_100

	.elftype	@"ET_EXEC"


//--------------------- .note.nv.tkinfo           --------------------------
	.section	.note.nv.tkinfo,"",@"SHT_NOTE"
	.sectionflags	@"SHF_NOTE_NV_TKINFO"
	.tkinfo
        /*0018*/ 	.word	0x00000002
        /*0030*/ 	.string	""
        /*0030*/ 	.string	"ptxas"
        /*0030*/ 	.string	"Cuda compilation tools, release 13.0, V13.0.88"
        /*0030*/ 	.string	"Build cuda_13.0.r13.0/compiler.36424714_0"
        /*0030*/ 	.string	"-arch sm_100 -m 64 "



//--------------------- .note.nv.cuinfo           --------------------------
	.section	.note.nv.cuinfo,"",@"SHT_NOTE"
	.sectionflags	@"SHF_NOTE_NV_CUINFO"
        /*0018*/ 	.short	0x0002
        /*001a*/ 	.short	0x0064
        /*001c*/ 	.short	0x0082
	.zero		2


//--------------------- .nv.info                  --------------------------
	.section	.nv.info,"",@"SHT_CUDA_INFO"
	.align	4


	//----- nvinfo : EIATTR_REGCOUNT
	.align		4
        /*0000*/ 	.byte	0x04, 0x2f
        /*0002*/ 	.short	(.L_1 - .L_0)
	.align		4
.L_0:
        /*0004*/ 	.word	index@(_Z10matrix_mulPfS_S_i)
        /*0008*/ 	.word	0x0000001e


	//----- nvinfo : EIATTR_FRAME_SIZE
	.align		4
.L_1:
        /*000c*/ 	.byte	0x04, 0x11
        /*000e*/ 	.short	(.L_3 - .L_2)
	.align		4
.L_2:
        /*0010*/ 	.word	index@(_Z10matrix_mulPfS_S_i)
        /*0014*/ 	.word	0x00000000


	//----- nvinfo : EIATTR_MIN_STACK_SIZE
	.align		4
.L_3:
        /*0018*/ 	.byte	0x04, 0x12
        /*001a*/ 	.short	(.L_5 - .L_4)
	.align		4
.L_4:
        /*001c*/ 	.word	index@(_Z10matrix_mulPfS_S_i)
        /*0020*/ 	.word	0x00000000
.L_5:


//--------------------- .nv.compat                --------------------------
	.section	.nv.compat,"",@"SHT_CUDA_COMPAT_INFO"
	.align	4
        /*0000*/ 	.byte	0x02, 0x09, 0x00, 0x00, 0x02, 0x02, 0x01, 0x00, 0x02, 0x05, 0x05, 0x00, 0x03, 0x07, 0x01, 0x01
        /*0010*/ 	.byte	0x02, 0x03, 0x00, 0x00, 0x02, 0x06, 0x01, 0x00, 0x04, 0x0b, 0x08, 0x00, 0x09, 0x00, 0x00, 0x00
        /*0020*/ 	.byte	0x00, 0x00, 0x00, 0x00


//--------------------- .nv.info._Z10matrix_mulPfS_S_i --------------------------
	.section	.nv.info._Z10matrix_mulPfS_S_i,"",@"SHT_CUDA_INFO"
	.sectionflags	@""
	.align	4


	//----- nvinfo : EIATTR_CUDA_API_VERSION
	.align		4
        /*0000*/ 	.byte	0x04, 0x37
        /*0002*/ 	.short	(.L_7 - .L_6)
.L_6:
        /*0004*/ 	.word	0x00000082


	//----- nvinfo : EIATTR_KPARAM_INFO
	.align		4
.L_7:
        /*0008*/ 	.byte	0x04, 0x17
        /*000a*/ 	.short	(.L_9 - .L_8)
.L_8:
        /*000c*/ 	.word	0x00000000
        /*0010*/ 	.short	0x0003
        /*0012*/ 	.short	0x0018
        /*0014*/ 	.byte	0x00, 0xf0, 0x11, 0x00


	//----- nvinfo : EIATTR_KPARAM_INFO
	.align		4
.L_9:
        /*0018*/ 	.byte	0x04, 0x17
        /*001a*/ 	.short	(.L_11 - .L_10)
.L_10:
        /*001c*/ 	.word	0x00000000
        /*0020*/ 	.short	0x0002
        /*0022*/ 	.short	0x0010
        /*0024*/ 	.byte	0x00, 0xf5, 0x21, 0x00


	//----- nvinfo : EIATTR_KPARAM_INFO
	.align		4
.L_11:
        /*0028*/ 	.byte	0x04, 0x17
        /*002a*/ 	.short	(.L_13 - .L_12)
.L_12:
        /*002c*/ 	.word	0x00000000
        /*0030*/ 	.short	0x0001
        /*0032*/ 	.short	0x0008
        /*0034*/ 	.byte	0x00, 0xf5, 0x21, 0x00


	//----- nvinfo : EIATTR_KPARAM_INFO
	.align		4
.L_13:
        /*0038*/ 	.byte	0x04, 0x17
        /*003a*/ 	.short	(.L_15 - .L_14)
.L_14:
        /*003c*/ 	.word	0x00000000
        /*0040*/ 	.short	0x0000
        /*0042*/ 	.short	0x0000
        /*0044*/ 	.byte	0x00, 0xf5, 0x21, 0x00


	//----- nvinfo : EIATTR_SPARSE_MMA_MASK
	.align		4
.L_15:
        /*0048*/ 	.byte	0x03, 0x50
        /*004a*/ 	.short	0x0000


	//----- nvinfo : EIATTR_MAXREG_COUNT
	.align		4
        /*004c*/ 	.byte	0x03, 0x1b
        /*004e*/ 	.short	0x00ff


	//----- nvinfo : EIATTR_NUM_BARRIERS
	.align		4
        /*0050*/ 	.byte	0x02, 0x4c
        /*0052*/ 	.byte	0x01
	.zero		1


	//----- nvinfo : EIATTR_MERCURY_ISA_VERSION
	.align		4
        /*0054*/ 	.byte	0x03, 0x5f
        /*0056*/ 	.short	0x0101


	//----- nvinfo : EIATTR_VRC_CTA_INIT_COUNT
	.align		4
        /*0058*/ 	.byte	0x02, 0x4a
	.zero		1
	.zero		1


	//----- nvinfo : EIATTR_EXIT_INSTR_OFFSETS
	.align		4
        /*005c*/ 	.byte	0x04, 0x1c
        /*005e*/ 	.short	(.L_17 - .L_16)


	//   ....[0]....
.L_16:
        /*0060*/ 	.word	0x00000ad0


	//----- nvinfo : EIATTR_CRS_STACK_SIZE
	.align		4
.L_17:
        /*0064*/ 	.byte	0x04, 0x1e
        /*0066*/ 	.short	(.L_19 - .L_18)
.L_18:
        /*0068*/ 	.word	0x00000000


	//----- nvinfo : EIATTR_CBANK_PARAM_SIZE
	.align		4
.L_19:
        /*006c*/ 	.byte	0x03, 0x19
        /*006e*/ 	.short	0x001c


	//----- nvinfo : EIATTR_PARAM_CBANK
	.align		4
        /*0070*/ 	.byte	0x04, 0x0a
        /*0072*/ 	.short	(.L_21 - .L_20)
	.align		4
.L_20:
        /*0074*/ 	.word	index@(.nv.constant0._Z10matrix_mulPfS_S_i)
        /*0078*/ 	.short	0x0380
        /*007a*/ 	.short	0x001c


	//----- nvinfo : EIATTR_SW_WAR
	.align		4
.L_21:
        /*007c*/ 	.byte	0x04, 0x36
        /*007e*/ 	.short	(.L_23 - .L_22)
.L_22:
        /*0080*/ 	.word	0x00000008
.L_23:


//--------------------- .nv.callgraph             --------------------------
	.section	.nv.callgraph,"",@"SHT_CUDA_CALLGRAPH"
	.align	4
	.sectionentsize	8
	.align		4
        /*0000*/ 	.word	0x00000000
	.align		4
        /*0004*/ 	.word	0xffffffff
	.align		4
        /*0008*/ 	.word	0x00000000
	.align		4
        /*000c*/ 	.word	0xfffffffe
	.align		4
        /*0010*/ 	.word	0x00000000
	.align		4
        /*0014*/ 	.word	0xfffffffd
	.align		4
        /*0018*/ 	.word	0x00000000
	.align		4
        /*001c*/ 	.word	0xfffffffc


//--------------------- .text._Z10matrix_mulPfS_S_i --------------------------
	.section	.text._Z10matrix_mulPfS_S_i,"ax",@progbits
	.align	128
        .global         _Z10matrix_mulPfS_S_i
        .type           _Z10matrix_mulPfS_S_i,@function
        .size           _Z10matrix_mulPfS_S_i,(.L_x_7 - _Z10matrix_mulPfS_S_i)
        .other          _Z10matrix_mulPfS_S_i,@"STO_CUDA_ENTRY STV_DEFAULT"
_Z10matrix_mulPfS_S_i:
.text._Z10matrix_mulPfS_S_i:
[----:B------:R-:W-:Y:S01]  /*0000*/  LDC R1, c[0x0][0x37c] ;  /* 0x0000df00ff017b82 */ /* 0x000fe20000000800 */
[----:B------:R-:W0:Y:S07]  /*0010*/  S2R R0, SR_TID.Y ;  /* 0x0000000000007919 */ /* 0x000e2e0000002200 */
[----:B------:R-:W0:Y:S01]  /*0020*/  S2UR UR4, SR_CTAID.Y ;  /* 0x00000000000479c3 */ /* 0x000e220000002600 */
[----:B------:R-:W1:Y:S01]  /*0030*/  LDCU UR18, c[0x0][0x398] ;  /* 0x00007300ff1277ac */ /* 0x000e620008000800 */
[----:B------:R-:W-:Y:S01]  /*0040*/  BSSY.RECONVERGENT B0, `(.L_x_0) ;  /* 0x00000a7000007945 */ /* 0x000fe20003800200 */
[----:B------:R-:W2:Y:S05]  /*0050*/  S2R R3, SR_TID.X ;  /* 0x0000000000037919 */ /* 0x000eaa0000002100 */
[----:B------:R-:W0:Y:S08]  /*0060*/  LDC R13, c[0x0][0x364] ;  /* 0x0000d900ff0d7b82 */ /* 0x000e300000000800 */
[----:B------:R-:W2:Y:S08]  /*0070*/  S2UR UR5, SR_CTAID.X ;  /* 0x00000000000579c3 */ /* 0x000eb00000002500 */
[----:B------:R-:W2:Y:S01]  /*0080*/  LDC R2, c[0x0][0x360] ;  /* 0x0000d800ff027b82 */ /* 0x000ea20000000800 */
[----:B0-----:R-:W-:-:S02]  /*0090*/  IMAD R13, R13, UR4, R0 ;  /* 0x000000040d0d7c24 */ /* 0x001fc4000f8e0200 */
[----:B--2---:R-:W-:-:S05]  /*00a0*/  IMAD R0, R2, UR5, R3 ;  /* 0x0000000502007c24 */ /* 0x004fca000f8e0203 */
[----:B------:R-:W-:-:S04]  /*00b0*/  VIMNMX R2, PT, PT, R13, R0, !PT ;  /* 0x000000000d027248 */ /* 0x000fc80007fe0100 */
[----:B-1----:R-:W-:-:S13]  /*00c0*/  ISETP.GE.AND P0, PT, R2, UR18, PT ;  /* 0x0000001202007c0c */ /* 0x002fda000bf06270 */
[----:B------:R-:W-:Y:S05]  /*00d0*/  @P0 BRA `(.L_x_1) ;  /* 0x0000000800740947 */ /* 0x000fea0003800000 */
[----:B------:R-:W-:Y:S01]  /*00e0*/  UISETP.GE.U32.AND UP1, UPT, UR18, 0x8, UPT ;  /* 0x000000081200788c */ /* 0x000fe2000bf26070 */
[----:B------:R-:W-:Y:S01]  /*00f0*/  HFMA2 R12, -RZ, RZ, 0, 0 ;  /* 0x00000000ff0c7431 */ /* 0x000fe200000001ff */
[----:B------:R-:W-:Y:S02]  /*0100*/  ULOP3.LUT UR19, UR18, 0x7, URZ, 0xc0, !UPT ;  /* 0x0000000712137892 */ /* 0x000fe4000f8ec0ff */
[----:B------:R-:W-:Y:S01]  /*0110*/  IMAD R13, R13, UR18, RZ ;  /* 0x000000120d0d7c24 */ /* 0x000fe2000f8e02ff */
[----:B------:R-:W0:Y:S01]  /*0120*/  LDCU.64 UR16, c[0x0][0x358] ;  /* 0x00006b00ff1077ac */ /* 0x000e220008000a00 */
[----:B------:R-:W-:Y:S01]  /*0130*/  UISETP.NE.AND UP0, UPT, UR19, URZ, UPT ;  /* 0x000000ff1300728c */ /* 0x000fe2000bf05270 */
[----:B------:R-:W-:Y:S02]  /*0140*/  UMOV UR4, URZ ;  /* 0x000000ff00047c82 */ /* 0x000fe40008000000 */
[----:B------:R-:W-:Y:S08]  /*0150*/  BRA.U !UP1, `(.L_x_2) ;  /* 0x0000000509087547 */ /* 0x000ff0000b800000 */
[----:B------:R-:W1:Y:S01]  /*0160*/  LDCU.128 UR20, c[0x0][0x380] ;  /* 0x00007000ff1477ac */ /* 0x000e620008000c00 */
[----:B------:R-:W-:Y:S02]  /*0170*/  MOV R12, RZ ;  /* 0x000000ff000c7202 */ /* 0x000fe40000000f00 */
[----:B------:R-:W-:Y:S01]  /*0180*/  MOV R14, R0 ;  /* 0x00000000000e7202 */ /* 0x000fe20000000f00 */
[----:B------:R-:W-:-:S04]  /*0190*/  ULOP3.LUT UR4, UR18, 0x7ffffff8, URZ, 0xc0, !UPT ;  /* 0x7ffffff812047892 */ /* 0x000fc8000f8ec0ff */
[----:B------:R-:W-:Y:S01]  /*01a0*/  UIADD3 UR5, UPT, UPT, -UR4, URZ, URZ ;  /* 0x000000ff04057290 */ /* 0x000fe2000fffe1ff */
[----:B-1----:R-:W-:Y:S01]  /*01b0*/  MOV R2, UR20 ;  /* 0x0000001400027c02 */ /* 0x002fe20008000f00 */
[----:B------:R-:W-:Y:S01]  /*01c0*/  UIMAD.WIDE UR6, UR18, 0xc, UR22 ;  /* 0x0000000c120678a5 */ /* 0x000fe2000f8e0216 */
[----:B------:R-:W-:Y:S01]  /*01d0*/  MOV R3, UR21 ;  /* 0x0000001500037c02 */ /* 0x000fe20008000f00 */
[----:B------:R-:W-:Y:S02]  /*01e0*/  UIMAD.WIDE UR8, UR18, 0x10, UR22 ;  /* 0x00000010120878a5 */ /* 0x000fe4000f8e0216 */
[----:B------:R-:W-:Y:S01]  /*01f0*/  UIMAD.WIDE UR10, UR18, 0x14, UR22 ;  /* 0x00000014120a78a5 */ /* 0x000fe2000f8e0216 */
[----:B------:R-:W-:Y:S01]  /*0200*/  IMAD.WIDE.U32 R2, R13, 0x4, R2 ;  /* 0x000000040d027825 */ /* 0x000fe200078e0002 */
[----:B------:R-:W-:Y:S02]  /*0210*/  UIMAD.WIDE UR12, UR18, 0x18, UR22 ;  /* 0x00000018120c78a5 */ /* 0x000fe4000f8e0216 */
[----:B------:R-:W-:Y:S01]  /*0220*/  UIMAD.WIDE UR14, UR18, 0x1c, UR22 ;  /* 0x0000001c120e78a5 */ /* 0x000fe2000f8e0216 */
[----:B------:R-:W-:-:S04]  /*0230*/  IADD3 R2, P0, PT, R2, 0x10, RZ ;  /* 0x0000001002027810 */ /* 0x000fc80007f1e0ff */
[----:B------:R-:W-:-:S09]  /*0240*/  IADD3.X R3, PT, PT, RZ, R3, RZ, P0, !PT ;  /* 0x00000003ff037210 */ /* 0x000fd200007fe4ff */
.L_x_3:
[----:B------:R-:W-:Y:S01]  /*0250*/  UIMAD.WIDE UR24, UR18, 0x4, UR22 ;  /* 0x00000004121878a5 */ /* 0x000fe2000f8e0216 */
[----:B------:R-:W-:Y:S01]  /*0260*/  MOV R23, 0x4 ;  /* 0x0000000400177802 */ /* 0x000fe20000000f00 */
[----:B------:R-:W-:Y:S01]  /*0270*/  UIMAD.WIDE UR20, UR18, 0x8, UR22 ;  /* 0x00000008121478a5 */ /* 0x000fe2000f8e0216 */
[----:B------:R-:W-:Y:S01]  /*0280*/  HFMA2 R11, -RZ, RZ, 0, 2.384185791015625e-07 ;  /* 0x00000004ff0b7431 */ /* 0x000fe200000001ff */
[----:B0-----:R-:W2:Y:S02]  /*0290*/  LDG.E R21, desc[UR16][R2.64+-0x10] ;  /* 0xfffff01002157981 */ /* 0x001ea4000c1e1900 */
[C---:B------:R-:W-:Y:S01]  /*02a0*/  IMAD.WIDE R22, R14.reuse, R23, UR22 ;  /* 0x000000160e167e25 */ /* 0x040fe2000f8e0217 */
[----:B------:R-:W-:Y:S01]  /*02b0*/  MOV R9, UR25 ;  /* 0x0000001900097c02 */ /* 0x000fe20008000f00 */
[----:B------:R-:W3:Y:S01]  /*02c0*/  LDG.E R19, desc[UR16][R2.64+-0xc] ;  /* 0xfffff41002137981 */ /* 0x000ee2000c1e1900 */
[----:B------:R-:W-:Y:S01]  /*02d0*/  MOV R24, UR20 ;  /* 0x0000001400187c02 */ /* 0x000fe20008000f00 */
[----:B------:R-:W-:Y:S01]  /*02e0*/  IMAD.U32 R8, RZ, RZ, UR24 ;  /* 0x00000018ff087e24 */ /* 0x000fe2000f8e00ff */
[----:B------:R-:W-:Y:S01]  /*02f0*/  MOV R25, UR21 ;  /* 0x0000001500197c02 */ /* 0x000fe20008000f00 */
[----:B------:R-:W2:Y:S02]  /*0300*/  LDG.E R22, desc[UR16][R22.64] ;  /* 0x0000001016167981 */ /* 0x000ea4000c1e1900 */
[C---:B------:R-:W-:Y:S01]  /*0310*/  IMAD.WIDE R8, R14.reuse, 0x4, R8 ;  /* 0x000000040e087825 */ /* 0x040fe200078e0208 */
[----:B------:R-:W-:Y:S01]  /*0320*/  MOV R5, 0x4 ;  /* 0x0000000400057802 */ /* 0x000fe20000000f00 */
[----:B------:R-:W4:Y:S02]  /*0330*/  LDG.E R17, desc[UR16][R2.64+-0x8] ;  /* 0xfffff81002117981 */ /* 0x000f24000c1e1900 */
[----:B------:R-:W-:-:S02]  /*0340*/  IMAD.WIDE R24, R14, 0x4, R24 ;  /* 0x000000040e187825 */ /* 0x000fc400078e0218 */
[----:B------:R0:W3:Y:S02]  /*0350*/  LDG.E R20, desc[UR16][R8.64] ;  /* 0x0000001008147981 */ /* 0x0000e4000c1e1900 */
[C---:B------:R-:W-:Y:S02]  /*0360*/  IMAD.WIDE R10, R14.reuse, R11, UR6 ;  /* 0x000000060e0a7e25 */ /* 0x040fe4000f8e020b */
[----:B------:R-:W4:Y:S02]  /*0370*/  LDG.E R18, desc[UR16][R24.64] ;  /* 0x0000001018127981 */ /* 0x000f24000c1e1900 */
[----:B------:R-:W-:Y:S02]  /*0380*/  IMAD.MOV.U32 R7, RZ, RZ, 0x4 ;  /* 0x00000004ff077424 */ /* 0x000fe400078e00ff */
[C---:B------:R-:W-:Y:S01]  /*0390*/  IMAD.WIDE R4, R14.reuse, R5, UR8 ;  /* 0x000000080e047e25 */ /* 0x040fe2000f8e0205 */
[----:B------:R1:W5:Y:S03]  /*03a0*/  LDG.E R16, desc[UR16][R10.64] ;  /* 0x000000100a107981 */ /* 0x000366000c1e1900 */
[----:B0-----:R-:W-:Y:S01]  /*03b0*/  HFMA2 R9, -RZ, RZ, 0, 2.384185791015625e-07 ;  /* 0x00000004ff097431 */ /* 0x001fe200000001ff */
[----:B------:R-:W5:Y:S01]  /*03c0*/  LDG.E R15, desc[UR16][R2.64+-0x4] ;  /* 0xfffffc10020f7981 */ /* 0x000f62000c1e1900 */
[----:B------:R-:W-:Y:S01]  /*03d0*/  IMAD.WIDE R6, R14, R7, UR10 ;  /* 0x0000000a0e067e25 */ /* 0x000fe2000f8e0207 */
[----:B------:R-:W-:-:S02]  /*03e0*/  MOV R27, 0x4 ;  /* 0x00000004001b7802 */ /* 0x000fc40000000f00 */
[----:B------:R0:W5:Y:S04]  /*03f0*/  LDG.E R4, desc[UR16][R4.64] ;  /* 0x0000001004047981 */ /* 0x000168000c1e1900 */
[----:B------:R-:W5:Y:S01]  /*0400*/  LDG.E R23, desc[UR16][R2.64] ;  /* 0x0000001002177981 */ /* 0x000f62000c1e1900 */
[----:B------:R-:W-:-:S03]  /*0410*/  IMAD.WIDE R8, R14, R9, UR12 ;  /* 0x0000000c0e087e25 */ /* 0x000fc6000f8e0209 */
[----:B------:R-:W5:Y:S01]  /*0420*/  LDG.E R7, desc[UR16][R6.64] ;  /* 0x0000001006077981 */ /* 0x000f62000c1e1900 */
[----:B-1----:R-:W-:-:S03]  /*0430*/  IMAD.WIDE R10, R14, R27, UR14 ;  /* 0x0000000e0e0a7e25 */ /* 0x002fc6000f8e021b */
[----:B------:R-:W5:Y:S04]  /*0440*/  LDG.E R24, desc[UR16][R2.64+0x4] ;  /* 0x0000041002187981 */ /* 0x000f68000c1e1900 */
[----:B------:R-:W5:Y:S04]  /*0450*/  LDG.E R8, desc[UR16][R8.64] ;  /* 0x0000001008087981 */ /* 0x000f68000c1e1900 */
[----:B------:R-:W5:Y:S04]  /*0460*/  LDG.E R25, desc[UR16][R2.64+0x8] ;  /* 0x0000081002197981 */ /* 0x000f68000c1e1900 */
[----:B------:R-:W5:Y:S04]  /*0470*/  LDG.E R10, desc[UR16][R10.64] ;  /* 0x000000100a0a7981 */ /* 0x000f68000c1e1900 */
[----:B------:R1:W5:Y:S01]  /*0480*/  LDG.E R27, desc[UR16][R2.64+0xc] ;  /* 0x00000c10021b7981 */ /* 0x000362000c1e1900 */
[----:B------:R-:W-:-:S04]  /*0490*/  UIADD3 UR5, UPT, UPT, UR5, 0x8, URZ ;  /* 0x0000000805057890 */ /* 0x000fc8000fffe0ff */
[----:B------:R-:W-:Y:S01]  /*04a0*/  UISETP.NE.AND UP1, UPT, UR5, URZ, UPT ;  /* 0x000000ff0500728c */ /* 0x000fe2000bf25270 */
[----:B0-----:R-:W-:Y:S02]  /*04b0*/  MOV R5, UR18 ;  /* 0x0000001200057c02 */ /* 0x001fe40008000f00 */
[----:B-1----:R-:W-:Y:S02]  /*04c0*/  IADD3 R2, P0, PT, R2, 0x20, RZ ;  /* 0x0000002002027810 */ /* 0x002fe40007f1e0ff */
[----:B------:R-:W-:Y:S02]  /*04d0*/  LEA R14, R5, R14, 0x3 ;  /* 0x0000000e050e7211 */ /* 0x000fe400078e18ff */
[----:B------:R-:W-:Y:S01]  /*04e0*/  IADD3.X R3, PT, PT, RZ, R3, RZ, P0, !PT ;  /* 0x00000003ff037210 */ /* 0x000fe200007fe4ff */
[----:B--2---:R-:W-:-:S04]  /*04f0*/  FFMA R22, R21, R22, R12 ;  /* 0x0000001615167223 */ /* 0x004fc8000000000c */
[----:B---3--:R-:W-:-:S04]  /*0500*/  FFMA R20, R19, R20, R22 ;  /* 0x0000001413147223 */ /* 0x008fc80000000016 */
[----:B----4-:R-:W-:-:S04]  /*0510*/  FFMA R18, R17, R18, R20 ;  /* 0x0000001211127223 */ /* 0x010fc80000000014 */
[----:B-----5:R-:W-:-:S04]  /*0520*/  FFMA R16, R15, R16, R18 ;  /* 0x000000100f107223 */ /* 0x020fc80000000012 */
[----:B------:R-:W-:-:S04]  /*0530*/  FFMA R23, R23, R4, R16 ;  /* 0x0000000417177223 */ /* 0x000fc80000000010 */
[----:B------:R-:W-:-:S04]  /*0540*/  FFMA R24, R24, R7, R23 ;  /* 0x0000000718187223 */ /* 0x000fc80000000017 */
[----:B------:R-:W-:-:S04]  /*0550*/  FFMA R8, R25, R8, R24 ;  /* 0x0000000819087223 */ /* 0x000fc80000000018 */
[----:B------:R-:W-:Y:S01]  /*0560*/  FFMA R12, R27, R10, R8 ;  /* 0x0000000a1b0c7223 */ /* 0x000fe20000000008 */
[----:B------:R-:W-:Y:S06]  /*0570*/  BRA.U UP1, `(.L_x_3) ;  /* 0xfffffffd01347547 */ /* 0x000fec000b83ffff */
.L_x_2:
[----:B------:R-:W-:Y:S05]  /*0580*/  BRA.U !UP0, `(.L_x_4) ;  /* 0x0000000508387547 */ /* 0x000fea000b800000 */
[----:B------:R-:W-:Y:S02]  /*0590*/  UISETP.GE.U32.AND UP0, UPT, UR19, 0x4, UPT ;  /* 0x000000041300788c */ /* 0x000fe4000bf06070 */
[----:B------:R-:W-:-:S04]  /*05a0*/  ULOP3.LUT UR5, UR18, 0x3, URZ, 0xc0, !UPT ;  /* 0x0000000312057892 */ /* 0x000fc8000f8ec0ff */
[----:B------:R-:W-:-:S03]  /*05b0*/  UISETP.NE.AND UP1, UPT, UR5, URZ, UPT ;  /* 0x000000ff0500728c */ /* 0x000fc6000bf25270 */
[----:B------:R-:W-:Y:S08]  /*05c0*/  BRA.U !UP0, `(.L_x_5) ;  /* 0x00000001087c7547 */ /* 0x000ff0000b800000 */
[----:B------:R-:W1:Y:S01]  /*05d0*/  LDC.64 R6, c[0x0][0x388] ;  /* 0x0000e200ff067b82 */ /* 0x000e620000000a00 */
[----:B------:R-:W2:Y:S01]  /*05e0*/  LDCU.64 UR6, c[0x0][0x380] ;  /* 0x00007000ff0677ac */ /* 0x000ea20008000a00 */
[----:B------:R-:W-:Y:S01]  /*05f0*/  IMAD.U32 R9, RZ, RZ, UR4 ;  /* 0x00000004ff097e24 */ /* 0x000fe2000f8e00ff */
[C---:B------:R-:W-:Y:S02]  /*0600*/  IADD3 R3, PT, PT, R13.reuse, UR4, RZ ;  /* 0x000000040d037c10 */ /* 0x040fe4000fffe0ff */
[----:B------:R-:W-:Y:S01]  /*0610*/  IADD3 R10, P0, PT, R13, UR4, RZ ;  /* 0x000000040d0a7c10 */ /* 0x000fe2000ff1e0ff */
[----:B------:R-:W-:Y:S01]  /*0620*/  IMAD R9, R9, UR18, R0 ;  /* 0x0000001209097c24 */ /* 0x000fe2000f8e0200 */
[----:B------:R-:W-:Y:S01]  /*0630*/  MOV R11, UR18 ;  /* 0x00000012000b7c02 */ /* 0x000fe20008000f00 */
[----:B------:R-:W3:Y:S01]  /*0640*/  LDC.64 R4, c[0x0][0x380] ;  /* 0x0000e000ff047b82 */ /* 0x000ee20000000a00 */
[----:B------:R-:W-:Y:S01]  /*0650*/  MOV R15, UR18 ;  /* 0x00000012000f7c02 */ /* 0x000fe20008000f00 */
[----:B-1----:R-:W-:Y:S01]  /*0660*/  IMAD.WIDE R6, R9, 0x4, R6 ;  /* 0x0000000409067825 */ /* 0x002fe200078e0206 */
[----:B------:R-:W-:-:S05]  /*0670*/  MOV R9, UR18 ;  /* 0x0000001200097c02 */ /* 0x000fca0008000f00 */
[----:B------:R-:W-:Y:S02]  /*0680*/  IMAD.WIDE R8, R9, 0x4, R6 ;  /* 0x0000000409087825 */ /* 0x000fe400078e0206 */
[----:B0-----:R-:W4:Y:S02]  /*0690*/  LDG.E R6, desc[UR16][R6.64] ;  /* 0x0000001006067981 */ /* 0x001f24000c1e1900 */
[----:B---3--:R-:W-:Y:S01]  /*06a0*/  IMAD.WIDE.U32 R4, R3, 0x4, R4 ;  /* 0x0000000403047825 */ /* 0x008fe200078e0004 */
[----:B------:R-:W-:Y:S01]  /*06b0*/  IADD3.X R3, PT, PT, RZ, RZ, RZ, P0, !PT ;  /* 0x000000ffff037210 */ /* 0x000fe200007fe4ff */
[----:B------:R-:W3:Y:S01]  /*06c0*/  LDG.E R17, desc[UR16][R8.64] ;  /* 0x0000001008117981 */ /* 0x000ee2000c1e1900 */
[----:B--2---:R-:W-:-:S03]  /*06d0*/  LEA R2, P0, R10, UR6, 0x2 ;  /* 0x000000060a027c11 */ /* 0x004fc6000f8010ff */
[----:B------:R-:W4:Y:S01]  /*06e0*/  LDG.E R5, desc[UR16][R4.64] ;  /* 0x0000001004057981 */ /* 0x000f22000c1e1900 */
[----:B------:R-:W-:Y:S01]  /*06f0*/  LEA.HI.X R3, R10, UR7, R3, 0x2, P0 ;  /* 0x000000070a037c11 */ /* 0x000fe200080f1403 */
[----:B------:R-:W-:-:S04]  /*0700*/  IMAD.WIDE R10, R11, 0x4, R8 ;  /* 0x000000040b0a7825 */ /* 0x000fc800078e0208 */
[----:B------:R-:W3:Y:S01]  /*0710*/  LDG.E R16, desc[UR16][R2.64+0x4] ;  /* 0x0000041002107981 */ /* 0x000ee2000c1e1900 */
[----:B------:R-:W-:-:S03]  /*0720*/  IMAD.WIDE R14, R15, 0x4, R10 ;  /* 0x000000040f0e7825 */ /* 0x000fc600078e020a */
[----:B------:R-:W2:Y:S04]  /*0730*/  LDG.E R19, desc[UR16][R10.64] ;  /* 0x000000100a137981 */ /* 0x000ea8000c1e1900 */
[----:B------:R-:W2:Y:S04]  /*0740*/  LDG.E R18, desc[UR16][R2.64+0x8] ;  /* 0x0000081002127981 */ /* 0x000ea8000c1e1900 */
[----:B------:R-:W5:Y:S04]  /*0750*/  LDG.E R20, desc[UR16][R2.64+0xc] ;  /* 0x00000c1002147981 */ /* 0x000f68000c1e1900 */
[----:B------:R-:W5:Y:S01]  /*0760*/  LDG.E R14, desc[UR16][R14.64] ;  /* 0x000000100e0e7981 */ /* 0x000f62000c1e1900 */
[----:B------:R-:W-:Y:S01]  /*0770*/  UIADD3 UR4, UPT, UPT, UR4, 0x4, URZ ;  /* 0x0000000404047890 */ /* 0x000fe2000fffe0ff */
[----:B----4-:R-:W-:-:S04]  /*0780*/  FFMA R5, R5, R6, R12 ;  /* 0x0000000605057223 */ /* 0x010fc8000000000c */
[----:B---3--:R-:W-:-:S04]  /*0790*/  FFMA R5, R16, R17, R5 ;  /* 0x0000001110057223 */ /* 0x008fc80000000005 */
[----:B--2---:R-:W-:-:S04]  /*07a0*/  FFMA R5, R18, R19, R5 ;  /* 0x0000001312057223 */ /* 0x004fc80000000005 */
[----:B-----5:R-:W-:-:S07]  /*07b0*/  FFMA R12, R20, R14, R5 ;  /* 0x0000000e140c7223 */ /* 0x020fce0000000005 */
.L_x_5:
[----:B------:R-:W-:Y:S05]  /*07c0*/  BRA.U !UP1, `(.L_x_4) ;  /* 0x0000000109a87547 */ /* 0x000fea000b800000 */
[----:B------:R-:W-:Y:S01]  /*07d0*/  UISETP.NE.AND UP0, UPT, UR5, 0x1, UPT ;  /* 0x000000010500788c */ /* 0x000fe2000bf05270 */
[----:B------:R-:W-:Y:S01]  /*07e0*/  MOV R7, UR4 ;  /* 0x0000000400077c02 */ /* 0x000fe20008000f00 */
[----:B------:R-:W-:Y:S02]  /*07f0*/  ULOP3.LUT UR5, UR18, 0x1, URZ, 0xc0, !UPT ;  /* 0x0000000112057892 */ /* 0x000fe4000f8ec0ff */
[----:B------:R-:W-:Y:S02]  /*0800*/  MOV R15, UR18 ;  /* 0x00000012000f7c02 */ /* 0x000fe40008000f00 */
[----:B------:R-:W-:Y:S01]  /*0810*/  UISETP.NE.U32.AND UP1, UPT, UR5, 0x1, UPT ;  /* 0x000000010500788c */ /* 0x000fe2000bf25070 */
[----:B------:R-:W-:-:S04]  /*0820*/  PLOP3.LUT P1, PT, PT, PT, UP0, 0x80, 0x8 ;  /* 0x000000000008781c */ /* 0x000fc80003f2f008 */
[----:B------:R-:W1:Y:S01]  /*0830*/  @UP0 LDCU.128 UR8, c[0x0][0x380] ;  /* 0x00007000ff0807ac */ /* 0x000e620008000c00 */
[----:B------:R-:W-:Y:S01]  /*0840*/  PLOP3.LUT P0, PT, PT, PT, UP1, 0x80, 0x8 ;  /* 0x000000000008781c */ /* 0x000fe20003f0f018 */
[----:B------:R-:W2:Y:S04]  /*0850*/  @UP0 LDCU.64 UR6, c[0x0][0x380] ;  /* 0x00007000ff0607ac */ /* 0x000ea80008000a00 */
[----:B------:R-:W3:Y:S03]  /*0860*/  @!UP1 LDCU.128 UR12, c[0x0][0x380] ;  /* 0x00007000ff0c97ac */ /* 0x000ee60008000c00 */
[C---:B------:R-:W-:Y:S02]  /*0870*/  @P1 IADD3 R3, PT, PT, R13.reuse, UR4, RZ ;  /* 0x000000040d031c10 */ /* 0x040fe4000fffe0ff */
[----:B------:R-:W-:Y:S01]  /*0880*/  @P1 IADD3 R6, P2, PT, R13, UR4, RZ ;  /* 0x000000040d061c10 */ /* 0x000fe2000ff5e0ff */
[----:B------:R-:W-:Y:S01]  /*0890*/  @UP0 UIADD3 UR4, UPT, UPT, UR4, 0x2, URZ ;  /* 0x0000000204040890 */ /* 0x000fe2000fffe0ff */
[----:B-1----:R-:W-:Y:S01]  /*08a0*/  MOV R11, UR9 ;  /* 0x00000009000b7c02 */ /* 0x002fe20008000f00 */
[----:B------:R-:W-:Y:S01]  /*08b0*/  IMAD.U32 R10, RZ, RZ, UR8 ;  /* 0x00000008ff0a7e24 */ /* 0x000fe2000f8e00ff */
[----:B------:R-:W-:-:S02]  /*08c0*/  MOV R4, UR10 ;  /* 0x0000000a00047c02 */ /* 0x000fc40008000f00 */
[----:B------:R-:W-:Y:S01]  /*08d0*/  MOV R5, UR11 ;  /* 0x0000000b00057c02 */ /* 0x000fe20008000f00 */
[----:B------:R-:W-:-:S04]  /*08e0*/  @P1 IMAD.WIDE.U32 R10, R3, 0x4, R10 ;  /* 0x00000004030a1825 */ /* 0x000fc800078e000a */
[----:B------:R-:W-:Y:S01]  /*08f0*/  @P1 IMAD R3, R7, UR18, R0 ;  /* 0x0000001207031c24 */ /* 0x000fe2000f8e0200 */
[----:B------:R-:W-:Y:S01]  /*0900*/  @P1 IADD3.X R7, PT, PT, RZ, RZ, RZ, P2, !PT ;  /* 0x000000ffff071210 */ /* 0x000fe200017fe4ff */
[----:B------:R-:W-:Y:S01]  /*0910*/  IMAD.U32 R19, RZ, RZ, UR4 ;  /* 0x00000004ff137e24 */ /* 0x000fe2000f8e00ff */
[C---:B--2---:R-:W-:Y:S01]  /*0920*/  @P1 LEA R2, P2, R6.reuse, UR6, 0x2 ;  /* 0x0000000606021c11 */ /* 0x044fe2000f8410ff */
[----:B------:R-:W-:Y:S01]  /*0930*/  @P1 IMAD.WIDE R4, R3, 0x4, R4 ;  /* 0x0000000403041825 */ /* 0x000fe200078e0204 */
[----:B------:R-:W-:Y:S01]  /*0940*/  @!P0 IADD3 R17, PT, PT, R13, UR4, RZ ;  /* 0x000000040d118c10 */ /* 0x000fe2000fffe0ff */
[----:B0-----:R-:W2:Y:S01]  /*0950*/  @P1 LDG.E R11, desc[UR16][R10.64] ;  /* 0x000000100a0b1981 */ /* 0x001ea2000c1e1900 */
[----:B------:R-:W-:Y:S01]  /*0960*/  @P1 LEA.HI.X R3, R6, UR7, R7, 0x2, P2 ;  /* 0x0000000706031c11 */ /* 0x000fe200090f1407 */
[----:B------:R-:W-:Y:S01]  /*0970*/  @!P0 IMAD R19, R19, UR18, R0 ;  /* 0x0000001213138c24 */ /* 0x000fe2000f8e0200 */
[----:B---3--:R-:W-:Y:S01]  /*0980*/  MOV R6, UR12 ;  /* 0x0000000c00067c02 */ /* 0x008fe20008000f00 */
[----:B------:R-:W-:Y:S01]  /*0990*/  @P1 IMAD.WIDE R14, R15, 0x4, R4 ;  /* 0x000000040f0e1825 */ /* 0x000fe200078e0204 */
[----:B------:R-:W-:Y:S01]  /*09a0*/  MOV R7, UR13 ;  /* 0x0000000d00077c02 */ /* 0x000fe20008000f00 */
[----:B------:R-:W2:Y:S01]  /*09b0*/  @P1 LDG.E R4, desc[UR16][R4.64] ;  /* 0x0000001004041981 */ /* 0x000ea2000c1e1900 */
[----:B------:R-:W-:-:S02]  /*09c0*/  MOV R8, UR14 ;  /* 0x0000000e00087c02 */ /* 0x000fc40008000f00 */
[----:B------:R-:W-:Y:S01]  /*09d0*/  MOV R9, UR15 ;  /* 0x0000000f00097c02 */ /* 0x000fe20008000f00 */
[----:B------:R-:W-:Y:S01]  /*09e0*/  @!P0 IMAD.WIDE.U32 R6, R17, 0x4, R6 ;  /* 0x0000000411068825 */ /* 0x000fe200078e0006 */
[----:B------:R-:W3:Y:S03]  /*09f0*/  @P1 LDG.E R14, desc[UR16][R14.64] ;  /* 0x000000100e0e1981 */ /* 0x000ee6000c1e1900 */
[----:B------:R-:W-:Y:S01]  /*0a00*/  @!P0 IMAD.WIDE R8, R19, 0x4, R8 ;  /* 0x0000000413088825 */ /* 0x000fe200078e0208 */
[----:B------:R-:W3:Y:S04]  /*0a10*/  @P1 LDG.E R2, desc[UR16][R2.64+0x4] ;  /* 0x0000041002021981 */ /* 0x000ee8000c1e1900 */
[----:B------:R-:W4:Y:S04]  /*0a20*/  @!P0 LDG.E R7, desc[UR16][R6.64] ;  /* 0x0000001006078981 */ /* 0x000f28000c1e1900 */
[----:B------:R-:W4:Y:S01]  /*0a30*/  @!P0 LDG.E R8, desc[UR16][R8.64] ;  /* 0x0000001008088981 */ /* 0x000f22000c1e1900 */
[----:B--2---:R-:W-:-:S04]  /*0a40*/  @P1 FFMA R11, R11, R4, R12 ;  /* 0x000000040b0b1223 */ /* 0x004fc8000000000c */
[----:B---3--:R-:W-:-:S04]  /*0a50*/  @P1 FFMA R12, R2, R14, R11 ;  /* 0x0000000e020c1223 */ /* 0x008fc8000000000b */
[----:B----4-:R-:W-:-:S07]  /*0a60*/  @!P0 FFMA R12, R7, R8, R12 ;  /* 0x00000008070c8223 */ /* 0x010fce000000000c */
.L_x_4:
[----:B------:R-:W1:Y:S01]  /*0a70*/  LDC.64 R2, c[0x0][0x390] ;  /* 0x0000e400ff027b82 */ /* 0x000e620000000a00 */
[----:B------:R-:W-:-:S05]  /*0a80*/  IADD3 R13, PT, PT, R0, R13, RZ ;  /* 0x0000000d000d7210 */ /* 0x000fca0007ffe0ff */
[----:B-1----:R-:W-:-:S05]  /*0a90*/  IMAD.WIDE R2, R13, 0x4, R2 ;  /* 0x000000040d027825 */ /* 0x002fca00078e0202 */
[----:B0-----:R0:W-:Y:S02]  /*0aa0*/  STG.E desc[UR16][R2.64], R12 ;  /* 0x0000000c02007986 */ /* 0x0011e4000c101910 */
.L_x_1:
[----:B------:R-:W-:Y:S05]  /*0ab0*/  BSYNC.RECONVERGENT B0 ;  /* 0x0000000000007941 */ /* 0x000fea0003800200 */
.L_x_0:
[----:B------:R-:W-:Y:S06]  /*0ac0*/  BAR.SYNC.DEFER_BLOCKING 0x0 ;  /* 0x0000000000007b1d */ /* 0x000fec0000010000 */
[----:B------:R-:W-:Y:S05]  /*0ad0*/  EXIT ;  /* 0x000000000000794d */ /* 0x000fea0003800000 */
.L_x_6:
[----:B------:R-:W-:-:S00]  /*0ae0*/  BRA `(.L_x_6) ;  /* 0xfffffffc00fc7947 */ /* 0x000fc0000383ffff */
[----:B------:R-:W-:-:S00]  /*0af0*/  NOP ;  /* 0x0000000000007918 */ /* 0x000fc00000000000 */
        /* <DEDUP_REMOVED lines=8> */
.L_x_7:


//--------------------- .nv.shared.reserved.0     --------------------------
	.section	.nv.shared.reserved.0,"aw",@nobits
	.weak		__nv_reservedSMEM_offset_0_alias
	.size		__nv_reservedSMEM_offset_0_alias, 0, 64
	.other		__nv_reservedSMEM_offset_0_alias,@"STO_CUDA_RESERVED_SHARED STV_DEFAULT"
__nv_reservedSMEM_offset_0_alias:
	.zero		0
	.zero		64


//--------------------- .nv.constant0._Z10matrix_mulPfS_S_i --------------------------
	.section	.nv.constant0._Z10matrix_mulPfS_S_i,"a",@progbits
	.sectionflags	@""
	.align	4
.nv.constant0._Z10matrix_mulPfS_S_i:
	.zero		924


//--------------------- SYMBOLS --------------------------

	.type		.nv.reservedSmem.offset0,@object
	.size		.nv.reservedSmem.offset0,0x4
